//
// Generated by NVIDIA NVVM Compiler
//
// Compiler Build ID: CL-36424714
// Cuda compilation tools, release 13.0, V13.0.88
// Based on NVVM 20.0.0
//

.version 9.0
.target sm_100
.address_size 64

	// .globl	_Z11normalize_TPfS_S_S_ii

.visible .entry _Z11normalize_TPfS_S_S_ii(
	.param .u64 .ptr .align 1 _Z11normalize_TPfS_S_S_ii_param_0,
	.param .u64 .ptr .align 1 _Z11normalize_TPfS_S_S_ii_param_1,
	.param .u64 .ptr .align 1 _Z11normalize_TPfS_S_S_ii_param_2,
	.param .u64 .ptr .align 1 _Z11normalize_TPfS_S_S_ii_param_3,
	.param .u32 _Z11normalize_TPfS_S_S_ii_param_4,
	.param .u32 _Z11normalize_TPfS_S_S_ii_param_5
)
{
	.reg .pred 	%p<12>;
	.reg .b32 	%r<38>;
	.reg .b32 	%f<91>;
	.reg .b64 	%rd<45>;

	ld.param.u64 	%rd6, [_Z11normalize_TPfS_S_S_ii_param_0];
	ld.param.u64 	%rd5, [_Z11normalize_TPfS_S_S_ii_param_1];
	ld.param.u64 	%rd7, [_Z11normalize_TPfS_S_S_ii_param_2];
	ld.param.u64 	%rd8, [_Z11normalize_TPfS_S_S_ii_param_3];
	ld.param.u32 	%r19, [_Z11normalize_TPfS_S_S_ii_param_4];
	ld.param.u32 	%r20, [_Z11normalize_TPfS_S_S_ii_param_5];
	cvta.to.global.u64 	%rd1, %rd8;
	cvta.to.global.u64 	%rd2, %rd7;
	cvta.to.global.u64 	%rd3, %rd6;
	mov.u32 	%r21, %tid.x;
	mov.u32 	%r22, %ntid.x;
	mov.u32 	%r23, %ctaid.x;
	mad.lo.s32 	%r1, %r22, %r23, %r21;
	setp.ge.s32 	%p1, %r1, %r19;
	setp.lt.s32 	%p2, %r20, 1;
	or.pred  	%p3, %p1, %p2;
	@%p3 bra 	$L__BB0_12;
	cvta.to.global.u64 	%rd9, %rd5;
	mul.lo.s32 	%r2, %r20, %r1;
	mul.wide.s32 	%rd10, %r1, 4;
	add.s64 	%rd4, %rd9, %rd10;
	and.b32  	%r3, %r20, 7;
	setp.lt.u32 	%p4, %r20, 8;
	mov.b32 	%r36, 0;
	@%p4 bra 	$L__BB0_4;
	and.b32  	%r36, %r20, 2147483640;
	neg.s32 	%r34, %r36;
	shl.b32 	%r6, %r19, 3;
	mul.wide.s32 	%rd16, %r19, 4;
	mov.u32 	%r32, %r2;
	mov.u32 	%r33, %r1;
$L__BB0_3:
	.pragma "nounroll";
	mul.wide.s32 	%rd11, %r32, 4;
	add.s64 	%rd12, %rd3, %rd11;
	add.s64 	%rd13, %rd2, %rd11;
	ld.global.f32 	%f1, [%rd12];
	ld.global.f32 	%f2, [%rd4];
	div.rn.f32 	%f3, %f1, %f2;
	st.global.f32 	[%rd13], %f3;
	ld.global.f32 	%f4, [%rd12];
	ld.global.f32 	%f5, [%rd4];
	div.rn.f32 	%f6, %f4, %f5;
	mul.wide.s32 	%rd14, %r33, 4;
	add.s64 	%rd15, %rd1, %rd14;
	st.global.f32 	[%rd15], %f6;
	ld.global.f32 	%f7, [%rd12+4];
	ld.global.f32 	%f8, [%rd4];
	div.rn.f32 	%f9, %f7, %f8;
	st.global.f32 	[%rd13+4], %f9;
	ld.global.f32 	%f10, [%rd12+4];
	ld.global.f32 	%f11, [%rd4];
	div.rn.f32 	%f12, %f10, %f11;
	add.s64 	%rd17, %rd15, %rd16;
	st.global.f32 	[%rd17], %f12;
	ld.global.f32 	%f13, [%rd12+8];
	ld.global.f32 	%f14, [%rd4];
	div.rn.f32 	%f15, %f13, %f14;
	st.global.f32 	[%rd13+8], %f15;
	ld.global.f32 	%f16, [%rd12+8];
	ld.global.f32 	%f17, [%rd4];
	div.rn.f32 	%f18, %f16, %f17;
	add.s64 	%rd18, %rd17, %rd16;
	st.global.f32 	[%rd18], %f18;
	ld.global.f32 	%f19, [%rd12+12];
	ld.global.f32 	%f20, [%rd4];
	div.rn.f32 	%f21, %f19, %f20;
	st.global.f32 	[%rd13+12], %f21;
	ld.global.f32 	%f22, [%rd12+12];
	ld.global.f32 	%f23, [%rd4];
	div.rn.f32 	%f24, %f22, %f23;
	add.s64 	%rd19, %rd18, %rd16;
	st.global.f32 	[%rd19], %f24;
	ld.global.f32 	%f25, [%rd12+16];
	ld.global.f32 	%f26, [%rd4];
	div.rn.f32 	%f27, %f25, %f26;
	st.global.f32 	[%rd13+16], %f27;
	ld.global.f32 	%f28, [%rd12+16];
	ld.global.f32 	%f29, [%rd4];
	div.rn.f32 	%f30, %f28, %f29;
	add.s64 	%rd20, %rd19, %rd16;
	st.global.f32 	[%rd20], %f30;
	ld.global.f32 	%f31, [%rd12+20];
	ld.global.f32 	%f32, [%rd4];
	div.rn.f32 	%f33, %f31, %f32;
	st.global.f32 	[%rd13+20], %f33;
	ld.global.f32 	%f34, [%rd12+20];
	ld.global.f32 	%f35, [%rd4];
	div.rn.f32 	%f36, %f34, %f35;
	add.s64 	%rd21, %rd20, %rd16;
	st.global.f32 	[%rd21], %f36;
	ld.global.f32 	%f37, [%rd12+24];
	ld.global.f32 	%f38, [%rd4];
	div.rn.f32 	%f39, %f37, %f38;
	st.global.f32 	[%rd13+24], %f39;
	ld.global.f32 	%f40, [%rd12+24];
	ld.global.f32 	%f41, [%rd4];
	div.rn.f32 	%f42, %f40, %f41;
	add.s64 	%rd22, %rd21, %rd16;
	st.global.f32 	[%rd22], %f42;
	ld.global.f32 	%f43, [%rd12+28];
	ld.global.f32 	%f44, [%rd4];
	div.rn.f32 	%f45, %f43, %f44;
	st.global.f32 	[%rd13+28], %f45;
	ld.global.f32 	%f46, [%rd12+28];
	ld.global.f32 	%f47, [%rd4];
	div.rn.f32 	%f48, %f46, %f47;
	add.s64 	%rd23, %rd22, %rd16;
	st.global.f32 	[%rd23], %f48;
	add.s32 	%r34, %r34, 8;
	add.s32 	%r33, %r33, %r6;
	add.s32 	%r32, %r32, 8;
	setp.ne.s32 	%p5, %r34, 0;
	@%p5 bra 	$L__BB0_3;
$L__BB0_4:
	setp.eq.s32 	%p6, %r3, 0;
	@%p6 bra 	$L__BB0_12;
	and.b32  	%r14, %r20, 3;
	setp.lt.u32 	%p7, %r3, 4;
	@%p7 bra 	$L__BB0_7;
	add.s32 	%r25, %r36, %r2;
	mul.wide.s32 	%rd24, %r25, 4;
	add.s64 	%rd25, %rd3, %rd24;
	ld.global.f32 	%f49, [%rd25];
	ld.global.f32 	%f50, [%rd4];
	div.rn.f32 	%f51, %f49, %f50;
	add.s64 	%rd26, %rd2, %rd24;
	st.global.f32 	[%rd26], %f51;
	ld.global.f32 	%f52, [%rd25];
	ld.global.f32 	%f53, [%rd4];
	div.rn.f32 	%f54, %f52, %f53;
	mad.lo.s32 	%r26, %r36, %r19, %r1;
	mul.wide.s32 	%rd27, %r26, 4;
	add.s64 	%rd28, %rd1, %rd27;
	st.global.f32 	[%rd28], %f54;
	ld.global.f32 	%f55, [%rd25+4];
	ld.global.f32 	%f56, [%rd4];
	div.rn.f32 	%f57, %f55, %f56;
	st.global.f32 	[%rd26+4], %f57;
	ld.global.f32 	%f58, [%rd25+4];
	ld.global.f32 	%f59, [%rd4];
	div.rn.f32 	%f60, %f58, %f59;
	mul.wide.s32 	%rd29, %r19, 4;
	add.s64 	%rd30, %rd28, %rd29;
	st.global.f32 	[%rd30], %f60;
	ld.global.f32 	%f61, [%rd25+8];
	ld.global.f32 	%f62, [%rd4];
	div.rn.f32 	%f63, %f61, %f62;
	st.global.f32 	[%rd26+8], %f63;
	ld.global.f32 	%f64, [%rd25+8];
	ld.global.f32 	%f65, [%rd4];
	div.rn.f32 	%f66, %f64, %f65;
	add.s64 	%rd31, %rd30, %rd29;
	st.global.f32 	[%rd31], %f66;
	ld.global.f32 	%f67, [%rd25+12];
	ld.global.f32 	%f68, [%rd4];
	div.rn.f32 	%f69, %f67, %f68;
	st.global.f32 	[%rd26+12], %f69;
	ld.global.f32 	%f70, [%rd25+12];
	ld.global.f32 	%f71, [%rd4];
	div.rn.f32 	%f72, %f70, %f71;
	add.s64 	%rd32, %rd31, %rd29;
	st.global.f32 	[%rd32], %f72;
	add.s32 	%r36, %r36, 4;
$L__BB0_7:
	setp.eq.s32 	%p8, %r14, 0;
	@%p8 bra 	$L__BB0_12;
	setp.eq.s32 	%p9, %r14, 1;
	@%p9 bra 	$L__BB0_10;
	add.s32 	%r27, %r36, %r2;
	mul.wide.s32 	%rd33, %r27, 4;
	add.s64 	%rd34, %rd3, %rd33;
	ld.global.f32 	%f73, [%rd34];
	ld.global.f32 	%f74, [%rd4];
	div.rn.f32 	%f75, %f73, %f74;
	add.s64 	%rd35, %rd2, %rd33;
	st.global.f32 	[%rd35], %f75;
	ld.global.f32 	%f76, [%rd34];
	ld.global.f32 	%f77, [%rd4];
	div.rn.f32 	%f78, %f76, %f77;
	mad.lo.s32 	%r28, %r36, %r19, %r1;
	mul.wide.s32 	%rd36, %r28, 4;
	add.s64 	%rd37, %rd1, %rd36;
	st.global.f32 	[%rd37], %f78;
	ld.global.f32 	%f79, [%rd34+4];
	ld.global.f32 	%f80, [%rd4];
	div.rn.f32 	%f81, %f79, %f80;
	st.global.f32 	[%rd35+4], %f81;
	ld.global.f32 	%f82, [%rd34+4];
	ld.global.f32 	%f83, [%rd4];
	div.rn.f32 	%f84, %f82, %f83;
	mul.wide.s32 	%rd38, %r19, 4;
	add.s64 	%rd39, %rd37, %rd38;
	st.global.f32 	[%rd39], %f84;
	add.s32 	%r36, %r36, 2;
$L__BB0_10:
	and.b32  	%r29, %r20, 1;
	setp.eq.b32 	%p10, %r29, 1;
	not.pred 	%p11, %p10;
	@%p11 bra 	$L__BB0_12;
	add.s32 	%r30, %r36, %r2;
	mul.wide.s32 	%rd40, %r30, 4;
	add.s64 	%rd41, %rd3, %rd40;
	ld.global.f32 	%f85, [%rd41];
	ld.global.f32 	%f86, [%rd4];
	div.rn.f32 	%f87, %f85, %f86;
	add.s64 	%rd42, %rd2, %rd40;
	st.global.f32 	[%rd42], %f87;
	ld.global.f32 	%f88, [%rd41];
	ld.global.f32 	%f89, [%rd4];
	div.rn.f32 	%f90, %f88, %f89;
	mad.lo.s32 	%r31, %r36, %r19, %r1;
	mul.wide.s32 	%rd43, %r31, 4;
	add.s64 	%rd44, %rd1, %rd43;
	st.global.f32 	[%rd44], %f90;
$L__BB0_12:
	ret;

}
	// .globl	_Z18vectorManipulationPfS_S_S_i
.visible .entry _Z18vectorManipulationPfS_S_S_i(
	.param .u64 .ptr .align 1 _Z18vectorManipulationPfS_S_S_i_param_0,
	.param .u64 .ptr .align 1 _Z18vectorManipulationPfS_S_S_i_param_1,
	.param .u64 .ptr .align 1 _Z18vectorManipulationPfS_S_S_i_param_2,
	.param .u64 .ptr .align 1 _Z18vectorManipulationPfS_S_S_i_param_3,
	.param .u32 _Z18vectorManipulationPfS_S_S_i_param_4
)
{
	.reg .pred 	%p<2>;
	.reg .b32 	%r<6>;
	.reg .b32 	%f<6>;
	.reg .b64 	%rd<14>;

	ld.param.u64 	%rd1, [_Z18vectorManipulationPfS_S_S_i_param_0];
	ld.param.u64 	%rd2, [_Z18vectorManipulationPfS_S_S_i_param_1];
	ld.param.u64 	%rd3, [_Z18vectorManipulationPfS_S_S_i_param_2];
	ld.param.u64 	%rd4, [_Z18vectorManipulationPfS_S_S_i_param_3];
	ld.param.u32 	%r2, [_Z18vectorManipulationPfS_S_S_i_param_4];
	mov.u32 	%r3, %tid.x;
	mov.u32 	%r4, %ntid.x;
	mov.u32 	%r5, %ctaid.x;
	mad.lo.s32 	%r1, %r4, %r5, %r3;
	setp.ge.s32 	%p1, %r1, %r2;
	@%p1 bra 	$L__BB1_2;
	cvta.to.global.u64 	%rd5, %rd1;
	cvta.to.global.u64 	%rd6, %rd3;
	cvta.to.global.u64 	%rd7, %rd2;
	cvta.to.global.u64 	%rd8, %rd4;
	mul.wide.s32 	%rd9, %r1, 4;
	add.s64 	%rd10, %rd5, %rd9;
	ld.global.f32 	%f1, [%rd10];
	add.s64 	%rd11, %rd6, %rd9;
	ld.global.f32 	%f2, [%rd11];
	add.f32 	%f3, %f1, %f2;
	add.s64 	%rd12, %rd7, %rd9;
	ld.global.f32 	%f4, [%rd12];
	sub.f32 	%f5, %f3, %f4;
	add.s64 	%rd13, %rd8, %rd9;
	st.global.f32 	[%rd13], %f5;
$L__BB1_2:
	ret;

}


// ===== COMPILED SASS (sm_100) =====

	.target	sm_100

	.elftype	@"ET_EXEC"


//--------------------- .note.nv.tkinfo           --------------------------
	.section	.note.nv.tkinfo,"",@"SHT_NOTE"
	.sectionflags	@"SHF_NOTE_NV_TKINFO"
	.tkinfo
        /*0018*/ 	.word	0x00000002
        /*0030*/ 	.string	""
        /*0030*/ 	.string	"ptxas"
        /*0030*/ 	.string	"Cuda compilation tools, release 13.0, V13.0.88"
        /*0030*/ 	.string	"Build cuda_13.0.r13.0/compiler.36424714_0"
        /*0030*/ 	.string	"-arch sm_100 -m 64 "



//--------------------- .note.nv.cuinfo           --------------------------
	.section	.note.nv.cuinfo,"",@"SHT_NOTE"
	.sectionflags	@"SHF_NOTE_NV_CUINFO"
        /*0018*/ 	.short	0x0002
        /*001a*/ 	.short	0x0064
        /*001c*/ 	.short	0x0082
	.zero		2


//--------------------- .nv.info                  --------------------------
	.section	.nv.info,"",@"SHT_CUDA_INFO"
	.align	4


	//----- nvinfo : EIATTR_REGCOUNT
	.align		4
        /*0000*/ 	.byte	0x04, 0x2f
        /*0002*/ 	.short	(.L_1 - .L_0)
	.align		4
.L_0:
        /*0004*/ 	.word	index@(_Z11normalize_TPfS_S_S_ii)
        /*0008*/ 	.word	0x00000023


	//----- nvinfo : EIATTR_FRAME_SIZE
	.align		4
.L_1:
        /*000c*/ 	.byte	0x04, 0x11
        /*000e*/ 	.short	(.L_3 - .L_2)
	.align		4
.L_2:
        /*0010*/ 	.word	index@($__internal_0_$__cuda_sm3x_div_rn_noftz_f32_slowpath)
        /*0014*/ 	.word	0x00000000


	//----- nvinfo : EIATTR_FRAME_SIZE
	.align		4
.L_3:
        /*0018*/ 	.byte	0x04, 0x11
        /*001a*/ 	.short	(.L_5 - .L_4)
	.align		4
.L_4:
        /*001c*/ 	.word	index@(_Z11normalize_TPfS_S_S_ii)
        /*0020*/ 	.word	0x00000000


	//----- nvinfo : EIATTR_REGCOUNT
	.align		4
.L_5:
        /*0024*/ 	.byte	0x04, 0x2f
        /*0026*/ 	.short	(.L_7 - .L_6)
	.align		4
.L_6:
        /*0028*/ 	.word	index@(_Z18vectorManipulationPfS_S_S_i)
        /*002c*/ 	.word	0x0000000e


	//----- nvinfo : EIATTR_FRAME_SIZE
	.align		4
.L_7:
        /*0030*/ 	.byte	0x04, 0x11
        /*0032*/ 	.short	(.L_9 - .L_8)
	.align		4
.L_8:
        /*0034*/ 	.word	index@(_Z18vectorManipulationPfS_S_S_i)
        /*0038*/ 	.word	0x00000000


	//----- nvinfo : EIATTR_MIN_STACK_SIZE
	.align		4
.L_9:
        /*003c*/ 	.byte	0x04, 0x12
        /*003e*/ 	.short	(.L_11 - .L_10)
	.align		4
.L_10:
        /*0040*/ 	.word	index@(_Z18vectorManipulationPfS_S_S_i)
        /*0044*/ 	.word	0x00000000


	//----- nvinfo : EIATTR_MIN_STACK_SIZE
	.align		4
.L_11:
        /*0048*/ 	.byte	0x04, 0x12
        /*004a*/ 	.short	(.L_13 - .L_12)
	.align		4
.L_12:
        /*004c*/ 	.word	index@(_Z11normalize_TPfS_S_S_ii)
        /*0050*/ 	.word	0x00000000
.L_13:


//--------------------- .nv.compat                --------------------------
	.section	.nv.compat,"",@"SHT_CUDA_COMPAT_INFO"
	.align	4
        /*0000*/ 	.byte	0x02, 0x09, 0x00, 0x00, 0x02, 0x02, 0x01, 0x00, 0x02, 0x05, 0x05, 0x00, 0x03, 0x07, 0x01, 0x01
        /*0010*/ 	.byte	0x02, 0x03, 0x00, 0x00, 0x02, 0x06, 0x01, 0x00, 0x04, 0x0b, 0x08, 0x00, 0x01, 0x00, 0x00, 0x00
        /*0020*/ 	.byte	0x00, 0x00, 0x00, 0x00


//--------------------- .nv.info._Z18vectorManipulationPfS_S_S_i --------------------------
	.section	.nv.info._Z18vectorManipulationPfS_S_S_i,"",@"SHT_CUDA_INFO"
	.sectionflags	@""
	.align	4


	//----- nvinfo : EIATTR_CUDA_API_VERSION
	.align		4
        /*0000*/ 	.byte	0x04, 0x37
        /*0002*/ 	.short	(.L_15 - .L_14)
.L_14:
        /*0004*/ 	.word	0x00000082


	//----- nvinfo : EIATTR_KPARAM_INFO
	.align		4
.L_15:
        /*0008*/ 	.byte	0x04, 0x17
        /*000a*/ 	.short	(.L_17 - .L_16)
.L_16:
        /*000c*/ 	.word	0x00000000
        /*0010*/ 	.short	0x0004
        /*0012*/ 	.short	0x0020
        /*0014*/ 	.byte	0x00, 0xf0, 0x11, 0x00


	//----- nvinfo : EIATTR_KPARAM_INFO
	.align		4
.L_17:
        /*0018*/ 	.byte	0x04, 0x17
        /*001a*/ 	.short	(.L_19 - .L_18)
.L_18:
        /*001c*/ 	.word	0x00000000
        /*0020*/ 	.short	0x0003
        /*0022*/ 	.short	0x0018
        /*0024*/ 	.byte	0x00, 0xf5, 0x21, 0x00


	//----- nvinfo : EIATTR_KPARAM_INFO
	.align		4
.L_19:
        /*0028*/ 	.byte	0x04, 0x17
        /*002a*/ 	.short	(.L_21 - .L_20)
.L_20:
        /*002c*/ 	.word	0x00000000
        /*0030*/ 	.short	0x0002
        /*0032*/ 	.short	0x0010
        /*0034*/ 	.byte	0x00, 0xf5, 0x21, 0x00


	//----- nvinfo : EIATTR_KPARAM_INFO
	.align		4
.L_21:
        /*0038*/ 	.byte	0x04, 0x17
        /*003a*/ 	.short	(.L_23 - .L_22)
.L_22:
        /*003c*/ 	.word	0x00000000
        /*0040*/ 	.short	0x0001
        /*0042*/ 	.short	0x0008
        /*0044*/ 	.byte	0x00, 0xf5, 0x21, 0x00


	//----- nvinfo : EIATTR_KPARAM_INFO
	.align		4
.L_23:
        /*0048*/ 	.byte	0x04, 0x17
        /*004a*/ 	.short	(.L_25 - .L_24)
.L_24:
        /*004c*/ 	.word	0x00000000
        /*0050*/ 	.short	0x0000
        /*0052*/ 	.short	0x0000
        /*0054*/ 	.byte	0x00, 0xf5, 0x21, 0x00


	//----- nvinfo : EIATTR_SPARSE_MMA_MASK
	.align		4
.L_25:
        /*0058*/ 	.byte	0x03, 0x50
        /*005a*/ 	.short	0x0000


	//----- nvinfo : EIATTR_MAXREG_COUNT
	.align		4
        /*005c*/ 	.byte	0x03, 0x1b
        /*005e*/ 	.short	0x00ff


	//----- nvinfo : EIATTR_MERCURY_ISA_VERSION
	.align		4
        /*0060*/ 	.byte	0x03, 0x5f
        /*0062*/ 	.short	0x0101


	//----- nvinfo : EIATTR_VRC_CTA_INIT_COUNT
	.align		4
        /*0064*/ 	.byte	0x02, 0x4a
	.zero		1
	.zero		1


	//----- nvinfo : EIATTR_EXIT_INSTR_OFFSETS
	.align		4
        /*0068*/ 	.byte	0x04, 0x1c
        /*006a*/ 	.short	(.L_27 - .L_26)


	//   ....[0]....
.L_26:
        /*006c*/ 	.word	0x00000070


	//   ....[1]....
        /*0070*/ 	.word	0x00000170


	//----- nvinfo : EIATTR_CBANK_PARAM_SIZE
	.align		4
.L_27:
        /*0074*/ 	.byte	0x03, 0x19
        /*0076*/ 	.short	0x0024


	//----- nvinfo : EIATTR_PARAM_CBANK
	.align		4
        /*0078*/ 	.byte	0x04, 0x0a
        /*007a*/ 	.short	(.L_29 - .L_28)
	.align		4
.L_28:
        /*007c*/ 	.word	index@(.nv.constant0._Z18vectorManipulationPfS_S_S_i)
        /*0080*/ 	.short	0x0380
        /*0082*/ 	.short	0x0024


	//----- nvinfo : EIATTR_SW_WAR
	.align		4
.L_29:
        /*0084*/ 	.byte	0x04, 0x36
        /*0086*/ 	.short	(.L_31 - .L_30)
.L_30:
        /*0088*/ 	.word	0x00000008
.L_31:


//--------------------- .nv.info._Z11normalize_TPfS_S_S_ii --------------------------
	.section	.nv.info._Z11normalize_TPfS_S_S_ii,"",@"SHT_CUDA_INFO"
	.sectionflags	@""
	.align	4


	//----- nvinfo : EIATTR_CUDA_API_VERSION
	.align		4
        /*0000*/ 	.byte	0x04, 0x37
        /*0002*/ 	.short	(.L_33 - .L_32)
.L_32:
        /*0004*/ 	.word	0x00000082


	//----- nvinfo : EIATTR_KPARAM_INFO
	.align		4
.L_33:
        /*0008*/ 	.byte	0x04, 0x17
        /*000a*/ 	.short	(.L_35 - .L_34)
.L_34:
        /*000c*/ 	.word	0x00000000
        /*0010*/ 	.short	0x0005
        /*0012*/ 	.short	0x0024
        /*0014*/ 	.byte	0x00, 0xf0, 0x11, 0x00


	//----- nvinfo : EIATTR_KPARAM_INFO
	.align		4
.L_35:
        /*0018*/ 	.byte	0x04, 0x17
        /*001a*/ 	.short	(.L_37 - .L_36)
.L_36:
        /*001c*/ 	.word	0x00000000
        /*0020*/ 	.short	0x0004
        /*0022*/ 	.short	0x0020
        /*0024*/ 	.byte	0x00, 0xf0, 0x11, 0x00


	//----- nvinfo : EIATTR_KPARAM_INFO
	.align		4
.L_37:
        /*0028*/ 	.byte	0x04, 0x17
        /*002a*/ 	.short	(.L_39 - .L_38)
.L_38:
        /*002c*/ 	.word	0x00000000
        /*0030*/ 	.short	0x0003
        /*0032*/ 	.short	0x0018
        /*0034*/ 	.byte	0x00, 0xf5, 0x21, 0x00


	//----- nvinfo : EIATTR_KPARAM_INFO
	.align		4
.L_39:
        /*0038*/ 	.byte	0x04, 0x17
        /*003a*/ 	.short	(.L_41 - .L_40)
.L_40:
        /*003c*/ 	.word	0x00000000
        /*0040*/ 	.short	0x0002
        /*0042*/ 	.short	0x0010
        /*0044*/ 	.byte	0x00, 0xf5, 0x21, 0x00


	//----- nvinfo : EIATTR_KPARAM_INFO
	.align		4
.L_41:
        /*0048*/ 	.byte	0x04, 0x17
        /*004a*/ 	.short	(.L_43 - .L_42)
.L_42:
        /*004c*/ 	.word	0x00000000
        /*0050*/ 	.short	0x0001
        /*0052*/ 	.short	0x0008
        /*0054*/ 	.byte	0x00, 0xf5, 0x21, 0x00


	//----- nvinfo : EIATTR_KPARAM_INFO
	.align		4
.L_43:
        /*0058*/ 	.byte	0x04, 0x17
        /*005a*/ 	.short	(.L_45 - .L_44)
.L_44:
        /*005c*/ 	.word	0x00000000
        /*0060*/ 	.short	0x0000
        /*0062*/ 	.short	0x0000
        /*0064*/ 	.byte	0x00, 0xf5, 0x21, 0x00


	//----- nvinfo : EIATTR_SPARSE_MMA_MASK
	.align		4
.L_45:
        /*0068*/ 	.byte	0x03, 0x50
        /*006a*/ 	.short	0x0000


	//----- nvinfo : EIATTR_MAXREG_COUNT
	.align		4
        /*006c*/ 	.byte	0x03, 0x1b
        /*006e*/ 	.short	0x00ff


	//----- nvinfo : EIATTR_MERCURY_ISA_VERSION
	.align		4
        /*0070*/ 	.byte	0x03, 0x5f
        /*0072*/ 	.short	0x0101


	//----- nvinfo : EIATTR_VRC_CTA_INIT_COUNT
	.align		4
        /*0074*/ 	.byte	0x02, 0x4a
	.zero		1
	.zero		1


	//----- nvinfo : EIATTR_EXIT_INSTR_OFFSETS
	.align		4
        /*0078*/ 	.byte	0x04, 0x1c
        /*007a*/ 	.short	(.L_47 - .L_46)


	//   ....[0]....
.L_46:
        /*007c*/ 	.word	0x00000080


	//   ....[1]....
        /*0080*/ 	.word	0x00001290


	//   ....[2]....
        /*0084*/ 	.word	0x00001bf0


	//   ....[3]....
        /*0088*/ 	.word	0x00002110


	//   ....[4]....
        /*008c*/ 	.word	0x000023b0


	//----- nvinfo : EIATTR_CRS_STACK_SIZE
	.align		4
.L_47:
        /*0090*/ 	.byte	0x04, 0x1e
        /*0092*/ 	.short	(.L_49 - .L_48)
.L_48:
        /*0094*/ 	.word	0x00000000


	//----- nvinfo : EIATTR_CBANK_PARAM_SIZE
	.align		4
.L_49:
        /*0098*/ 	.byte	0x03, 0x19
        /*009a*/ 	.short	0x0028


	//----- nvinfo : EIATTR_PARAM_CBANK
	.align		4
        /*009c*/ 	.byte	0x04, 0x0a
        /*009e*/ 	.short	(.L_51 - .L_50)
	.align		4
.L_50:
        /*00a0*/ 	.word	index@(.nv.constant0._Z11normalize_TPfS_S_S_ii)
        /*00a4*/ 	.short	0x0380
        /*00a6*/ 	.short	0x0028


	//----- nvinfo : EIATTR_SW_WAR
	.align		4
.L_51:
        /*00a8*/ 	.byte	0x04, 0x36
        /*00aa*/ 	.short	(.L_53 - .L_52)
.L_52:
        /*00ac*/ 	.word	0x00000008
.L_53:


//--------------------- .nv.callgraph             --------------------------
	.section	.nv.callgraph,"",@"SHT_CUDA_CALLGRAPH"
	.align	4
	.sectionentsize	8
	.align		4
        /*0000*/ 	.word	0x00000000
	.align		4
        /*0004*/ 	.word	0xffffffff
	.align		4
        /*0008*/ 	.word	0x00000000
	.align		4
        /*000c*/ 	.word	0xfffffffe
	.align		4
        /*0010*/ 	.word	0x00000000
	.align		4
        /*0014*/ 	.word	0xfffffffd
	.align		4
        /*0018*/ 	.word	0x00000000
	.align		4
        /*001c*/ 	.word	0xfffffffc


//--------------------- .text._Z18vectorManipulationPfS_S_S_i --------------------------
	.section	.text._Z18vectorManipulationPfS_S_S_i,"ax",@progbits
	.align	128
        .global         _Z18vectorManipulationPfS_S_S_i
        .type           _Z18vectorManipulationPfS_S_S_i,@function
        .size           _Z18vectorManipulationPfS_S_S_i,(.L_x_78 - _Z18vectorManipulationPfS_S_S_i)
        .other          _Z18vectorManipulationPfS_S_S_i,@"STO_CUDA_ENTRY STV_DEFAULT"
_Z18vectorManipulationPfS_S_S_i:
.text._Z18vectorManipulationPfS_S_S_i:
[----:B------:R-:W-:Y:S01]  /*0000*/  LDC R1, c[0x0][0x37c] ;  /* 0x0000df00ff017b82 */ /* 0x000fe20000000800 */
[----:B------:R-:W0:Y:S01]  /*0010*/  S2R R11, SR_TID.X ;  /* 0x00000000000b7919 */ /* 0x000e220000002100 */
[----:B------:R-:W0:Y:S01]  /*0020*/  LDCU UR4, c[0x0][0x360] ;  /* 0x00006c00ff0477ac */ /* 0x000e220008000800 */
[----:B------:R-:W0:Y:S01]  /*0030*/  S2R R0, SR_CTAID.X ;  /* 0x0000000000007919 */ /* 0x000e220000002500 */
[----:B------:R-:W1:Y:S01]  /*0040*/  LDCU UR5, c[0x0][0x3a0] ;  /* 0x00007400ff0577ac */ /* 0x000e620008000800 */
[----:B0-----:R-:W-:-:S05]  /*0050*/  IMAD R11, R0, UR4, R11 ;  /* 0x00000004000b7c24 */ /* 0x001fca000f8e020b */
[----:B-1----:R-:W-:-:S13]  /*0060*/  ISETP.GE.AND P0, PT, R11, UR5, PT ;  /* 0x000000050b007c0c */ /* 0x002fda000bf06270 */
[----:B------:R-:W-:Y:S05]  /*0070*/  @P0 EXIT ;  /* 0x000000000000094d */ /* 0x000fea0003800000 */
[----:B------:R-:W0:Y:S01]  /*0080*/  LDC.64 R2, c[0x0][0x380] ;  /* 0x0000e000ff027b82 */ /* 0x000e220000000a00 */
[----:B------:R-:W1:Y:S07]  /*0090*/  LDCU.64 UR4, c[0x0][0x358] ;  /* 0x00006b00ff0477ac */ /* 0x000e6e0008000a00 */
[----:B------:R-:W2:Y:S08]  /*00a0*/  LDC.64 R4, c[0x0][0x390] ;  /* 0x0000e400ff047b82 */ /* 0x000eb00000000a00 */
[----:B------:R-:W3:Y:S01]  /*00b0*/  LDC.64 R6, c[0x0][0x388] ;  /* 0x0000e200ff067b82 */ /* 0x000ee20000000a00 */
[----:B0-----:R-:W-:-:S07]  /*00c0*/  IMAD.WIDE R2, R11, 0x4, R2 ;  /* 0x000000040b027825 */ /* 0x001fce00078e0202 */
[----:B------:R-:W0:Y:S01]  /*00d0*/  LDC.64 R8, c[0x0][0x398] ;  /* 0x0000e600ff087b82 */ /* 0x000e220000000a00 */
[----:B-1----:R-:W4:Y:S01]  /*00e0*/  LDG.E R2, desc[UR4][R2.64] ;  /* 0x0000000402027981 */ /* 0x002f22000c1e1900 */
[----:B--2---:R-:W-:-:S06]  /*00f0*/  IMAD.WIDE R4, R11, 0x4, R4 ;  /* 0x000000040b047825 */ /* 0x004fcc00078e0204 */
[----:B------:R-:W4:Y:S01]  /*0100*/  LDG.E R5, desc[UR4][R4.64] ;  /* 0x0000000404057981 */ /* 0x000f22000c1e1900 */
[----:B---3--:R-:W-:-:S06]  /*0110*/  IMAD.WIDE R6, R11, 0x4, R6 ;  /* 0x000000040b067825 */ /* 0x008fcc00078e0206 */
[----:B------:R-:W2:Y:S01]  /*0120*/  LDG.E R7, desc[UR4][R6.64] ;  /* 0x0000000406077981 */ /* 0x000ea2000c1e1900 */
[----:B0-----:R-:W-:-:S04]  /*0130*/  IMAD.WIDE R8, R11, 0x4, R8 ;  /* 0x000000040b087825 */ /* 0x001fc800078e0208 */
[----:B----4-:R-:W-:-:S04]  /*0140*/  FADD R0, R2, R5 ;  /* 0x0000000502007221 */ /* 0x010fc80000000000 */
[----:B--2---:R-:W-:-:S05]  /*0150*/  FADD R11, R0, -R7 ;  /* 0x80000007000b7221 */ /* 0x004fca0000000000 */
[----:B------:R-:W-:Y:S01]  /*0160*/  STG.E desc[UR4][R8.64], R11 ;  /* 0x0000000b08007986 */ /* 0x000fe2000c101904 */
[----:B------:R-:W-:Y:S05]  /*0170*/  EXIT ;  /* 0x000000000000794d */ /* 0x000fea0003800000 */
.L_x_0:
[----:B------:R-:W-:-:S00]  /*0180*/  BRA `(.L_x_0) ;  /* 0xfffffffc00fc7947 */ /* 0x000fc0000383ffff */
[----:B------:R-:W-:-:S00]  /*0190*/  NOP ;  /* 0x0000000000007918 */ /* 0x000fc00000000000 */
        /* <DEDUP_REMOVED lines=14> */
.L_x_78:


//--------------------- .text._Z11normalize_TPfS_S_S_ii --------------------------
	.section	.text._Z11normalize_TPfS_S_S_ii,"ax",@progbits
	.align	128
        .global         _Z11normalize_TPfS_S_S_ii
        .type           _Z11normalize_TPfS_S_S_ii,@function
        .size           _Z11normalize_TPfS_S_S_ii,(.L_x_77 - _Z11normalize_TPfS_S_S_ii)
        .other          _Z11normalize_TPfS_S_S_ii,@"STO_CUDA_ENTRY STV_DEFAULT"
_Z11normalize_TPfS_S_S_ii:
.text._Z11normalize_TPfS_S_S_ii:
[----:B------:R-:W-:Y:S01]  /*0000*/  LDC R1, c[0x0][0x37c] ;  /* 0x0000df00ff017b82 */ /* 0x000fe20000000800 */
[----:B------:R-:W0:Y:S07]  /*0010*/  S2R R26, SR_TID.X ;  /* 0x00000000001a7919 */ /* 0x000e2e0000002100 */
[----:B------:R-:W1:Y:S01]  /*0020*/  LDC.64 R4, c[0x0][0x3a0] ;  /* 0x0000e800ff047b82 */ /* 0x000e620000000a00 */
[----:B------:R-:W0:Y:S01]  /*0030*/  LDCU UR4, c[0x0][0x360] ;  /* 0x00006c00ff0477ac */ /* 0x000e220008000800 */
[----:B------:R-:W0:Y:S01]  /*0040*/  S2R R3, SR_CTAID.X ;  /* 0x0000000000037919 */ /* 0x000e220000002500 */
[----:B-1----:R-:W-:Y:S01]  /*0050*/  ISETP.GE.AND P0, PT, R5, 0x1, PT ;  /* 0x000000010500780c */ /* 0x002fe20003f06270 */
[----:B0-----:R-:W-:-:S05]  /*0060*/  IMAD R26, R3, UR4, R26 ;  /* 0x00000004031a7c24 */ /* 0x001fca000f8e021a */
[----:B------:R-:W-:-:S13]  /*0070*/  ISETP.GE.OR P0, PT, R26, R4, !P0 ;  /* 0x000000041a00720c */ /* 0x000fda0004706670 */
[----:B------:R-:W-:Y:S05]  /*0080*/  @P0 EXIT ;  /* 0x000000000000094d */ /* 0x000fea0003800000 */
[----:B------:R-:W0:Y:S01]  /*0090*/  LDC.64 R22, c[0x0][0x388] ;  /* 0x0000e200ff167b82 */ /* 0x000e220000000a00 */
[C---:B------:R-:W-:Y:S01]  /*00a0*/  ISETP.GE.U32.AND P0, PT, R5.reuse, 0x8, PT ;  /* 0x000000080500780c */ /* 0x040fe20003f06070 */
[----:B------:R-:W1:Y:S01]  /*00b0*/  LDCU.64 UR6, c[0x0][0x358] ;  /* 0x00006b00ff0677ac */ /* 0x000e620008000a00 */
[----:B------:R-:W-:Y:S02]  /*00c0*/  HFMA2 R7, -RZ, RZ, 0, 0 ;  /* 0x00000000ff077431 */ /* 0x000fe400000001ff */
[C---:B------:R-:W-:Y:S01]  /*00d0*/  IMAD R10, R26.reuse, R5, RZ ;  /* 0x000000051a0a7224 */ /* 0x040fe200078e02ff */
[----:B------:R-:W-:Y:S01]  /*00e0*/  LOP3.LUT R9, R5, 0x7, RZ, 0xc0, !PT ;  /* 0x0000000705097812 */ /* 0x000fe200078ec0ff */
[----:B0-----:R-:W-:-:S07]  /*00f0*/  IMAD.WIDE R22, R26, 0x4, R22 ;  /* 0x000000041a167825 */ /* 0x001fce00078e0216 */
[----:B-1----:R-:W-:Y:S05]  /*0100*/  @!P0 BRA `(.L_x_1) ;  /* 0x00000010005c8947 */ /* 0x002fea0003800000 */
[----:B------:R-:W0:Y:S01]  /*0110*/  LDC R8, c[0x0][0x3a0] ;  /* 0x0000e800ff087b82 */ /* 0x000e220000000800 */
[----:B------:R-:W-:Y:S02]  /*0120*/  LOP3.LUT R7, R5, 0x7ffffff8, RZ, 0xc0, !PT ;  /* 0x7ffffff805077812 */ /* 0x000fe400078ec0ff */
[----:B------:R-:W-:Y:S02]  /*0130*/  MOV R6, R10 ;  /* 0x0000000a00067202 */ /* 0x000fe40000000f00 */
[----:B------:R-:W-:Y:S02]  /*0140*/  MOV R5, R26 ;  /* 0x0000001a00057202 */ /* 0x000fe40000000f00 */
[----:B------:R-:W-:Y:S01]  /*0150*/  IADD3 R4, PT, PT, -R7, RZ, RZ ;  /* 0x000000ff07047210 */ /* 0x000fe20007ffe1ff */
[----:B------:R-:W1:Y:S08]  /*0160*/  LDC.64 R20, c[0x0][0x380] ;  /* 0x0000e000ff147b82 */ /* 0x000e700000000a00 */
[----:B------:R-:W2:Y:S08]  /*0170*/  LDC.64 R18, c[0x0][0x390] ;  /* 0x0000e400ff127b82 */ /* 0x000eb00000000a00 */
[----:B------:R-:W3:Y:S02]  /*0180*/  LDC.64 R16, c[0x0][0x398] ;  /* 0x0000e600ff107b82 */ /* 0x000ee40000000a00 */
.L_x_34:
[----:B----4-:R-:W4:Y:S01]  /*0190*/  LDG.E R0, desc[UR6][R22.64] ;  /* 0x0000000616007981 */ /* 0x010f22000c1e1900 */
[----:B-1----:R-:W-:-:S05]  /*01a0*/  IMAD.WIDE R14, R6, 0x4, R20 ;  /* 0x00000004060e7825 */ /* 0x002fca00078e0214 */
[----:B------:R-:W5:Y:S01]  /*01b0*/  LDG.E R3, desc[UR6][R14.64] ;  /* 0x000000060e037981 */ /* 0x000f62000c1e1900 */
[----:B------:R-:W-:Y:S01]  /*01c0*/  IADD3 R4, PT, PT, R4, 0x8, RZ ;  /* 0x0000000804047810 */ /* 0x000fe20007ffe0ff */
[----:B------:R-:W-:Y:S03]  /*01d0*/  BSSY.RECONVERGENT B2, `(.L_x_2) ;  /* 0x000000e000027945 */ /* 0x000fe60003800200 */
[----:B------:R-:W-:Y:S01]  /*01e0*/  ISETP.NE.AND P2, PT, R4, RZ, PT ;  /* 0x000000ff0400720c */ /* 0x000fe20003f45270 */
[----:B----4-:R-:W1:Y:S08]  /*01f0*/  MUFU.RCP R11, R0 ;  /* 0x00000000000b7308 */ /* 0x010e700000001000 */
[----:B-----5:R-:W4:Y:S01]  /*0200*/  FCHK P0, R3, R0 ;  /* 0x0000000003007302 */ /* 0x020f220000000000 */
[----:B-1----:R-:W-:-:S04]  /*0210*/  FFMA R2, -R0, R11, 1 ;  /* 0x3f80000000027423 */ /* 0x002fc8000000010b */
[----:B------:R-:W-:-:S04]  /*0220*/  FFMA R2, R11, R2, R11 ;  /* 0x000000020b027223 */ /* 0x000fc8000000000b */
[----:B------:R-:W-:-:S04]  /*0230*/  FFMA R11, R3, R2, RZ ;  /* 0x00000002030b7223 */ /* 0x000fc800000000ff */
[----:B------:R-:W-:-:S04]  /*0240*/  FFMA R12, -R0, R11, R3 ;  /* 0x0000000b000c7223 */ /* 0x000fc80000000103 */
[----:B------:R-:W-:Y:S01]  /*0250*/  FFMA R11, R2, R12, R11 ;  /* 0x0000000c020b7223 */ /* 0x000fe2000000000b */
[----:B--2---:R-:W-:Y:S01]  /*0260*/  IMAD.WIDE R12, R6, 0x4, R18 ;  /* 0x00000004060c7825 */ /* 0x004fe200078e0212 */
[----:B----4-:R-:W-:Y:S06]  /*0270*/  @!P0 BRA `(.L_x_3) ;  /* 0x00000000000c8947 */ /* 0x010fec0003800000 */
[----:B------:R-:W-:-:S07]  /*0280*/  MOV R28, 0x2a0 ;  /* 0x000002a0001c7802 */ /* 0x000fce0000000f00 */
[----:B0--3--:R-:W-:Y:S05]  /*0290*/  CALL.REL.NOINC `($__internal_0_$__cuda_sm3x_div_rn_noftz_f32_slowpath) ;  /* 0x0000002000487944 */ /* 0x009fea0003c00000 */
[----:B------:R-:W-:-:S07]  /*02a0*/  MOV R11, R0 ;  /* 0x00000000000b7202 */ /* 0x000fce0000000f00 */
.L_x_3:
[----:B------:R-:W-:Y:S05]  /*02b0*/  BSYNC.RECONVERGENT B2 ;  /* 0x0000000000027941 */ /* 0x000fea0003800200 */
.L_x_2:
[----:B------:R1:W-:Y:S04]  /*02c0*/  STG.E desc[UR6][R12.64], R11 ;  /* 0x0000000b0c007986 */ /* 0x0003e8000c101906 */
[----:B------:R-:W2:Y:S04]  /*02d0*/  LDG.E R0, desc[UR6][R22.64] ;  /* 0x0000000616007981 */ /* 0x000ea8000c1e1900 */
[----:B------:R-:W4:Y:S01]  /*02e0*/  LDG.E R3, desc[UR6][R14.64] ;  /* 0x000000060e037981 */ /* 0x000f22000c1e1900 */
[----:B------:R-:W-:Y:S01]  /*02f0*/  BSSY.RECONVERGENT B2, `(.L_x_4) ;  /* 0x000000c000027945 */ /* 0x000fe20003800200 */
[----:B--2---:R-:W2:Y:S08]  /*0300*/  MUFU.RCP R25, R0 ;  /* 0x0000000000197308 */ /* 0x004eb00000001000 */
[----:B----4-:R-:W4:Y:S01]  /*0310*/  FCHK P0, R3, R0 ;  /* 0x0000000003007302 */ /* 0x010f220000000000 */
[----:B--2---:R-:W-:-:S04]  /*0320*/  FFMA R2, -R0, R25, 1 ;  /* 0x3f80000000027423 */ /* 0x004fc80000000119 */
[----:B------:R-:W-:-:S04]  /*0330*/  FFMA R2, R25, R2, R25 ;  /* 0x0000000219027223 */ /* 0x000fc80000000019 */
[----:B------:R-:W-:-:S04]  /*0340*/  FFMA R25, R3, R2, RZ ;  /* 0x0000000203197223 */ /* 0x000fc800000000ff */
[----:B------:R-:W-:-:S04]  /*0350*/  FFMA R24, -R0, R25, R3 ;  /* 0x0000001900187223 */ /* 0x000fc80000000103 */
[----:B------:R-:W-:Y:S01]  /*0360*/  FFMA R27, R2, R24, R25 ;  /* 0x00000018021b7223 */ /* 0x000fe20000000019 */
[----:B-1--4-:R-:W-:Y:S06]  /*0370*/  @!P0 BRA `(.L_x_5) ;  /* 0x00000000000c8947 */ /* 0x012fec0003800000 */
[----:B------:R-:W-:-:S07]  /*0380*/  MOV R28, 0x3a0 ;  /* 0x000003a0001c7802 */ /* 0x000fce0000000f00 */
[----:B0--3--:R-:W-:Y:S05]  /*0390*/  CALL.REL.NOINC `($__internal_0_$__cuda_sm3x_div_rn_noftz_f32_slowpath) ;  /* 0x0000002000087944 */ /* 0x009fea0003c00000 */
[----:B------:R-:W-:-:S07]  /*03a0*/  MOV R27, R0 ;  /* 0x00000000001b7202 */ /* 0x000fce0000000f00 */
.L_x_5:
[----:B------:R-:W-:Y:S05]  /*03b0*/  BSYNC.RECONVERGENT B2 ;  /* 0x0000000000027941 */ /* 0x000fea0003800200 */
.L_x_4:
[----:B---3--:R-:W-:-:S05]  /*03c0*/  IMAD.WIDE R24, R5, 0x4, R16 ;  /* 0x0000000405187825 */ /* 0x008fca00078e0210 */
[----:B------:R1:W-:Y:S04]  /*03d0*/  STG.E desc[UR6][R24.64], R27 ;  /* 0x0000001b18007986 */ /* 0x0003e8000c101906 */
[----:B------:R-:W2:Y:S04]  /*03e0*/  LDG.E R0, desc[UR6][R22.64] ;  /* 0x0000000616007981 */ /* 0x000ea8000c1e1900 */
[----:B------:R-:W3:Y:S01]  /*03f0*/  LDG.E R3, desc[UR6][R14.64+0x4] ;  /* 0x000004060e037981 */ /* 0x000ee2000c1e1900 */
[----:B------:R-:W-:Y:S01]  /*0400*/  BSSY.RECONVERGENT B2, `(.L_x_6) ;  /* 0x000000c000027945 */ /* 0x000fe20003800200 */
[----:B--2---:R-:W2:Y:S08]  /*0410*/  MUFU.RCP R11, R0 ;  /* 0x00000000000b7308 */ /* 0x004eb00000001000 */
[----:B---3--:R-:W3:Y:S01]  /*0420*/  FCHK P0, R3, R0 ;  /* 0x0000000003007302 */ /* 0x008ee20000000000 */
[----:B--2---:R-:W-:-:S04]  /*0430*/  FFMA R2, -R0, R11, 1 ;  /* 0x3f80000000027423 */ /* 0x004fc8000000010b */
[----:B------:R-:W-:-:S04]  /*0440*/  FFMA R2, R11, R2, R11 ;  /* 0x000000020b027223 */ /* 0x000fc8000000000b */
[----:B------:R-:W-:-:S04]  /*0450*/  FFMA R11, R3, R2, RZ ;  /* 0x00000002030b7223 */ /* 0x000fc800000000ff */
[----:B------:R-:W-:-:S04]  /*0460*/  FFMA R28, -R0, R11, R3 ;  /* 0x0000000b001c7223 */ /* 0x000fc80000000103 */
[----:B------:R-:W-:Y:S01]  /*0470*/  FFMA R11, R2, R28, R11 ;  /* 0x0000001c020b7223 */ /* 0x000fe2000000000b */
[----:B-1-3--:R-:W-:Y:S06]  /*0480*/  @!P0 BRA `(.L_x_7) ;  /* 0x00000000000c8947 */ /* 0x00afec0003800000 */
[----:B------:R-:W-:-:S07]  /*0490*/  MOV R28, 0x4b0 ;  /* 0x000004b0001c7802 */ /* 0x000fce0000000f00 */
[----:B0-----:R-:W-:Y:S05]  /*04a0*/  CALL.REL.NOINC `($__internal_0_$__cuda_sm3x_div_rn_noftz_f32_slowpath) ;  /* 0x0000001c00c47944 */ /* 0x001fea0003c00000 */
[----:B------:R-:W-:-:S07]  /*04b0*/  MOV R11, R0 ;  /* 0x00000000000b7202 */ /* 0x000fce0000000f00 */
.L_x_7:
[----:B------:R-:W-:Y:S05]  /*04c0*/  BSYNC.RECONVERGENT B2 ;  /* 0x0000000000027941 */ /* 0x000fea0003800200 */
.L_x_6:
        /* <DEDUP_REMOVED lines=15> */
.L_x_9:
[----:B------:R-:W-:Y:S05]  /*05c0*/  BSYNC.RECONVERGENT B2 ;  /* 0x0000000000027941 */ /* 0x000fea0003800200 */
.L_x_8:
[----:B0-----:R-:W-:-:S05]  /*05d0*/  IMAD.WIDE R24, R8, 0x4, R24 ;  /* 0x0000000408187825 */ /* 0x001fca00078e0218 */
[----:B------:R0:W-:Y:S04]  /*05e0*/  STG.E desc[UR6][R24.64], R27 ;  /* 0x0000001b18007986 */ /* 0x0001e8000c101906 */
[----:B------:R-:W2:Y:S04]  /*05f0*/  LDG.E R0, desc[UR6][R22.64] ;  /* 0x0000000616007981 */ /* 0x000ea8000c1e1900 */
[----:B------:R-:W3:Y:S01]  /*0600*/  LDG.E R3, desc[UR6][R14.64+0x8] ;  /* 0x000008060e037981 */ /* 0x000ee2000c1e1900 */
[----:B------:R-:W-:Y:S01]  /*0610*/  BSSY.RECONVERGENT B2, `(.L_x_10) ;  /* 0x000000c000027945 */ /* 0x000fe20003800200 */
[----:B--2---:R-:W1:Y:S08]  /*0620*/  MUFU.RCP R11, R0 ;  /* 0x00000000000b7308 */ /* 0x004e700000001000 */
[----:B---3--:R-:W2:Y:S01]  /*0630*/  FCHK P0, R3, R0 ;  /* 0x0000000003007302 */ /* 0x008ea20000000000 */
[----:B-1----:R-:W-:-:S04]  /*0640*/  FFMA R2, -R0, R11, 1 ;  /* 0x3f80000000027423 */ /* 0x002fc8000000010b */
[----:B------:R-:W-:-:S04]  /*0650*/  FFMA R2, R11, R2, R11 ;  /* 0x000000020b027223 */ /* 0x000fc8000000000b */
[----:B------:R-:W-:-:S04]  /*0660*/  FFMA R11, R3, R2, RZ ;  /* 0x00000002030b7223 */ /* 0x000fc800000000ff */
[----:B------:R-:W-:-:S04]  /*0670*/  FFMA R28, -R0, R11, R3 ;  /* 0x0000000b001c7223 */ /* 0x000fc80000000103 */
[----:B------:R-:W-:Y:S01]  /*0680*/  FFMA R11, R2, R28, R11 ;  /* 0x0000001c020b7223 */ /* 0x000fe2000000000b */
[----:B0-2---:R-:W-:Y:S06]  /*0690*/  @!P0 BRA `(.L_x_11) ;  /* 0x00000000000c8947 */ /* 0x005fec0003800000 */
[----:B------:R-:W-:-:S07]  /*06a0*/  MOV R28, 0x6c0 ;  /* 0x000006c0001c7802 */ /* 0x000fce0000000f00 */
[----:B------:R-:W-:Y:S05]  /*06b0*/  CALL.REL.NOINC `($__internal_0_$__cuda_sm3x_div_rn_noftz_f32_slowpath) ;  /* 0x0000001c00407944 */ /* 0x000fea0003c00000 */
[----:B------:R-:W-:-:S07]  /*06c0*/  MOV R11, R0 ;  /* 0x00000000000b7202 */ /* 0x000fce0000000f00 */
.L_x_11:
[----:B------:R-:W-:Y:S05]  /*06d0*/  BSYNC.RECONVERGENT B2 ;  /* 0x0000000000027941 */ /* 0x000fea0003800200 */
.L_x_10:
        /* <DEDUP_REMOVED lines=15> */
.L_x_13:
[----:B------:R-:W-:Y:S05]  /*07d0*/  BSYNC.RECONVERGENT B2 ;  /* 0x0000000000027941 */ /* 0x000fea0003800200 */
.L_x_12:
[----:B------:R-:W-:-:S05]  /*07e0*/  IMAD.WIDE R24, R8, 0x4, R24 ;  /* 0x0000000408187825 */ /* 0x000fca00078e0218 */
        /* <DEDUP_REMOVED lines=15> */
.L_x_15:
[----:B------:R-:W-:Y:S05]  /*08e0*/  BSYNC.RECONVERGENT B2 ;  /* 0x0000000000027941 */ /* 0x000fea0003800200 */
.L_x_14:
        /* <DEDUP_REMOVED lines=15> */
.L_x_17:
[----:B------:R-:W-:Y:S05]  /*09e0*/  BSYNC.RECONVERGENT B2 ;  /* 0x0000000000027941 */ /* 0x000fea0003800200 */
.L_x_16:
        /* <DEDUP_REMOVED lines=16> */
.L_x_19:
[----:B------:R-:W-:Y:S05]  /*0af0*/  BSYNC.RECONVERGENT B2 ;  /* 0x0000000000027941 */ /* 0x000fea0003800200 */
.L_x_18:
        /* <DEDUP_REMOVED lines=15> */
.L_x_21:
[----:B------:R-:W-:Y:S05]  /*0bf0*/  BSYNC.RECONVERGENT B2 ;  /* 0x0000000000027941 */ /* 0x000fea0003800200 */
.L_x_20:
        /* <DEDUP_REMOVED lines=16> */
.L_x_23:
[----:B------:R-:W-:Y:S05]  /*0d00*/  BSYNC.RECONVERGENT B2 ;  /* 0x0000000000027941 */ /* 0x000fea0003800200 */
.L_x_22:
        /* <DEDUP_REMOVED lines=15> */
.L_x_25:
[----:B------:R-:W-:Y:S05]  /*0e00*/  BSYNC.RECONVERGENT B2 ;  /* 0x0000000000027941 */ /* 0x000fea0003800200 */
.L_x_24:
        /* <DEDUP_REMOVED lines=16> */
.L_x_27:
[----:B------:R-:W-:Y:S05]  /*0f10*/  BSYNC.RECONVERGENT B2 ;  /* 0x0000000000027941 */ /* 0x000fea0003800200 */
.L_x_26:
        /* <DEDUP_REMOVED lines=15> */
.L_x_29:
[----:B------:R-:W-:Y:S05]  /*1010*/  BSYNC.RECONVERGENT B2 ;  /* 0x0000000000027941 */ /* 0x000fea0003800200 */
.L_x_28:
        /* <DEDUP_REMOVED lines=16> */
.L_x_31:
[----:B------:R-:W-:Y:S05]  /*1120*/  BSYNC.RECONVERGENT B2 ;  /* 0x0000000000027941 */ /* 0x000fea0003800200 */
.L_x_30:
        /* <DEDUP_REMOVED lines=15> */
.L_x_33:
[----:B------:R-:W-:Y:S05]  /*1220*/  BSYNC.RECONVERGENT B2 ;  /* 0x0000000000027941 */ /* 0x000fea0003800200 */
.L_x_32:
[C---:B------:R-:W-:Y:S01]  /*1230*/  IMAD.WIDE R24, R8.reuse, 0x4, R24 ;  /* 0x0000000408187825 */ /* 0x040fe200078e0218 */
[----:B------:R-:W-:Y:S02]  /*1240*/  LEA R5, R8, R5, 0x3 ;  /* 0x0000000508057211 */ /* 0x000fe400078e18ff */
[----:B------:R-:W-:Y:S02]  /*1250*/  IADD3 R6, PT, PT, R6, 0x8, RZ ;  /* 0x0000000806067810 */ /* 0x000fe40007ffe0ff */
[----:B------:R4:W-:Y:S01]  /*1260*/  STG.E desc[UR6][R24.64], R27 ;  /* 0x0000001b18007986 */ /* 0x0009e2000c101906 */
[----:B------:R-:W-:Y:S05]  /*1270*/  @P2 BRA `(.L_x_34) ;  /* 0xffffffec00c42947 */ /* 0x000fea000383ffff */
.L_x_1:
[----:B------:R-:W-:-:S13]  /*1280*/  ISETP.NE.AND P0, PT, R9, RZ, PT ;  /* 0x000000ff0900720c */ /* 0x000fda0003f05270 */
[----:B------:R-:W-:Y:S05]  /*1290*/  @!P0 EXIT ;  /* 0x000000000000894d */ /* 0x000fea0003800000 */
[----:B------:R-:W0:Y:S01]  /*12a0*/  LDCU UR4, c[0x0][0x3a4] ;  /* 0x00007480ff0477ac */ /* 0x000e220008000800 */
[----:B------:R-:W-:Y:S01]  /*12b0*/  ISETP.GE.U32.AND P0, PT, R9, 0x4, PT ;  /* 0x000000040900780c */ /* 0x000fe20003f06070 */
[----:B0-----:R-:W-:-:S12]  /*12c0*/  ULOP3.LUT UR4, UR4, 0x3, URZ, 0xc0, !UPT ;  /* 0x0000000304047892 */ /* 0x001fd8000f8ec0ff */
[----:B------:R-:W-:Y:S05]  /*12d0*/  @!P0 BRA `(.L_x_35) ;  /* 0x0000000800408947 */ /* 0x000fea0003800000 */
[----:B------:R-:W0:Y:S01]  /*12e0*/  LDC.64 R8, c[0x0][0x380] ;  /* 0x0000e000ff087b82 */ /* 0x000e220000000a00 */
[----:B------:R-:W2:Y:S01]  /*12f0*/  LDG.E R0, desc[UR6][R22.64] ;  /* 0x0000000616007981 */ /* 0x000ea2000c1e1900 */
[----:B------:R-:W-:-:S05]  /*1300*/  IADD3 R4, PT, PT, R10, R7, RZ ;  /* 0x000000070a047210 */ /* 0x000fca0007ffe0ff */
[----:B0-----:R-:W-:-:S05]  /*1310*/  IMAD.WIDE R8, R4, 0x4, R8 ;  /* 0x0000000404087825 */ /* 0x001fca00078e0208 */
[----:B------:R-:W3:Y:S01]  /*1320*/  LDG.E R3, desc[UR6][R8.64] ;  /* 0x0000000608037981 */ /* 0x000ee2000c1e1900 */
[----:B------:R-:W-:Y:S01]  /*1330*/  BSSY.RECONVERGENT B2, `(.L_x_36) ;  /* 0x000000c000027945 */ /* 0x000fe20003800200 */
[----:B--2---:R-:W0:Y:S02]  /*1340*/  MUFU.RCP R5, R0 ;  /* 0x0000000000057308 */ /* 0x004e240000001000 */
[----:B0-----:R-:W-:-:S04]  /*1350*/  FFMA R2, -R0, R5, 1 ;  /* 0x3f80000000027423 */ /* 0x001fc80000000105 */
[----:B------:R-:W-:Y:S02]  /*1360*/  FFMA R2, R5, R2, R5 ;  /* 0x0000000205027223 */ /* 0x000fe40000000005 */
[----:B---3--:R-:W0:Y:S02]  /*1370*/  FCHK P0, R3, R0 ;  /* 0x0000000003007302 */ /* 0x008e240000000000 */
[----:B------:R-:W-:-:S04]  /*1380*/  FFMA R5, R3, R2, RZ ;  /* 0x0000000203057223 */ /* 0x000fc800000000ff */
[----:B------:R-:W-:-:S04]  /*1390*/  FFMA R6, -R0, R5, R3 ;  /* 0x0000000500067223 */ /* 0x000fc80000000103 */
[----:B------:R-:W-:Y:S01]  /*13a0*/  FFMA R5, R2, R6, R5 ;  /* 0x0000000602057223 */ /* 0x000fe20000000005 */
[----:B0-----:R-:W-:Y:S06]  /*13b0*/  @!P0 BRA `(.L_x_37) ;  /* 0x00000000000c8947 */ /* 0x001fec0003800000 */
[----:B------:R-:W-:-:S07]  /*13c0*/  MOV R28, 0x13e0 ;  /* 0x000013e0001c7802 */ /* 0x000fce0000000f00 */
[----:B----4-:R-:W-:Y:S05]  /*13d0*/  CALL.REL.NOINC `($__internal_0_$__cuda_sm3x_div_rn_noftz_f32_slowpath) ;  /* 0x0000000c00f87944 */ /* 0x010fea0003c00000 */
[----:B------:R-:W-:-:S07]  /*13e0*/  MOV R5, R0 ;  /* 0x0000000000057202 */ /* 0x000fce0000000f00 */
.L_x_37:
[----:B------:R-:W-:Y:S05]  /*13f0*/  BSYNC.RECONVERGENT B2 ;  /* 0x0000000000027941 */ /* 0x000fea0003800200 */
.L_x_36:
[----:B------:R-:W0:Y:S02]  /*1400*/  LDC.64 R12, c[0x0][0x390] ;  /* 0x0000e400ff0c7b82 */ /* 0x000e240000000a00 */
        /* <DEDUP_REMOVED lines=14> */
[----:B----4-:R-:W-:Y:S05]  /*14f0*/  CALL.REL.NOINC `($__internal_0_$__cuda_sm3x_div_rn_noftz_f32_slowpath) ;  /* 0x0000000c00b07944 */ /* 0x010fea0003c00000 */
[----:B------:R-:W-:-:S07]  /*1500*/  MOV R11, R0 ;  /* 0x00000000000b7202 */ /* 0x000fce0000000f00 */
.L_x_39:
[----:B------:R-:W-:Y:S05]  /*1510*/  BSYNC.RECONVERGENT B2 ;  /* 0x0000000000027941 */ /* 0x000fea0003800200 */
.L_x_38:
[----:B------:R-:W0:Y:S01]  /*1520*/  LDC.64 R4, c[0x0][0x398] ;  /* 0x0000e600ff047b82 */ /* 0x000e220000000a00 */
[----:B------:R-:W1:Y:S02]  /*1530*/  LDCU UR5, c[0x0][0x3a0] ;  /* 0x00007400ff0577ac */ /* 0x000e640008000800 */
[----:B-1----:R-:W-:-:S04]  /*1540*/  IMAD R3, R7, UR5, R26 ;  /* 0x0000000507037c24 */ /* 0x002fc8000f8e021a */
        /* <DEDUP_REMOVED lines=16> */
.L_x_41:
[----:B------:R-:W-:Y:S05]  /*1650*/  BSYNC.RECONVERGENT B2 ;  /* 0x0000000000027941 */ /* 0x000fea0003800200 */
.L_x_40:
        /* <DEDUP_REMOVED lines=15> */
.L_x_43:
[----:B------:R-:W-:Y:S05]  /*1750*/  BSYNC.RECONVERGENT B2 ;  /* 0x0000000000027941 */ /* 0x000fea0003800200 */
.L_x_42:
[----:B------:R-:W0:Y:S02]  /*1760*/  LDC R3, c[0x0][0x3a0] ;  /* 0x0000e800ff037b82 */ /* 0x000e240000000800 */
        /* <DEDUP_REMOVED lines=16> */
.L_x_45:
[----:B------:R-:W-:Y:S05]  /*1870*/  BSYNC.RECONVERGENT B2 ;  /* 0x0000000000027941 */ /* 0x000fea0003800200 */
.L_x_44:
        /* <DEDUP_REMOVED lines=15> */
.L_x_47:
[----:B------:R-:W-:Y:S05]  /*1970*/  BSYNC.RECONVERGENT B2 ;  /* 0x0000000000027941 */ /* 0x000fea0003800200 */
.L_x_46:
        /* <DEDUP_REMOVED lines=17> */
.L_x_49:
[----:B------:R-:W-:Y:S05]  /*1a90*/  BSYNC.RECONVERGENT B2 ;  /* 0x0000000000027941 */ /* 0x000fea0003800200 */
.L_x_48:
        /* <DEDUP_REMOVED lines=15> */
.L_x_51:
[----:B------:R-:W-:Y:S05]  /*1b90*/  BSYNC.RECONVERGENT B2 ;  /* 0x0000000000027941 */ /* 0x000fea0003800200 */
.L_x_50:
[----:B------:R-:W0:Y:S01]  /*1ba0*/  LDC R3, c[0x0][0x3a0] ;  /* 0x0000e800ff037b82 */ /* 0x000e220000000800 */
[----:B------:R-:W-:Y:S01]  /*1bb0*/  IADD3 R7, PT, PT, R7, 0x4, RZ ;  /* 0x0000000407077810 */ /* 0x000fe20007ffe0ff */
[----:B0-----:R-:W-:-:S05]  /*1bc0*/  IMAD.WIDE R4, R3, 0x4, R4 ;  /* 0x0000000403047825 */ /* 0x001fca00078e0204 */
[----:B------:R0:W-:Y:S02]  /*1bd0*/  STG.E desc[UR6][R4.64], R11 ;  /* 0x0000000b04007986 */ /* 0x0001e4000c101906 */
.L_x_35:
[----:B------:R-:W-:-:S13]  /*1be0*/  ISETP.NE.AND P0, PT, RZ, UR4, PT ;  /* 0x00000004ff007c0c */ /* 0x000fda000bf05270 */
[----:B------:R-:W-:Y:S05]  /*1bf0*/  @!P0 EXIT ;  /* 0x000000000000894d */ /* 0x000fea0003800000 */
[----:B------:R-:W-:-:S09]  /*1c00*/  UISETP.NE.AND UP0, UPT, UR4, 0x1, UPT ;  /* 0x000000010400788c */ /* 0x000fd2000bf05270 */
[----:B------:R-:W-:Y:S05]  /*1c10*/  BRA.U !UP0, `(.L_x_52) ;  /* 0x0000000508307547 */ /* 0x000fea000b800000 */
[----:B------:R-:W1:Y:S01]  /*1c20*/  LDC.64 R8, c[0x0][0x380] ;  /* 0x0000e000ff087b82 */ /* 0x000e620000000a00 */
[----:B------:R-:W2:Y:S01]  /*1c30*/  LDG.E R0, desc[UR6][R22.64] ;  /* 0x0000000616007981 */ /* 0x000ea2000c1e1900 */
[----:B0-----:R-:W-:-:S05]  /*1c40*/  IADD3 R4, PT, PT, R10, R7, RZ ;  /* 0x000000070a047210 */ /* 0x001fca0007ffe0ff */
[----:B-1----:R-:W-:-:S05]  /*1c50*/  IMAD.WIDE R8, R4, 0x4, R8 ;  /* 0x0000000404087825 */ /* 0x002fca00078e0208 */
        /* <DEDUP_REMOVED lines=13> */
.L_x_54:
[----:B------:R-:W-:Y:S05]  /*1d30*/  BSYNC.RECONVERGENT B2 ;  /* 0x0000000000027941 */ /* 0x000fea0003800200 */
.L_x_53:
        /* <DEDUP_REMOVED lines=17> */
.L_x_56:
[----:B------:R-:W-:Y:S05]  /*1e50*/  BSYNC.RECONVERGENT B2 ;  /* 0x0000000000027941 */ /* 0x000fea0003800200 */
.L_x_55:
        /* <DEDUP_REMOVED lines=19> */
.L_x_58:
[----:B------:R-:W-:Y:S05]  /*1f90*/  BSYNC.RECONVERGENT B2 ;  /* 0x0000000000027941 */ /* 0x000fea0003800200 */
.L_x_57:
        /* <DEDUP_REMOVED lines=15> */
.L_x_60:
[----:B------:R-:W-:Y:S05]  /*2090*/  BSYNC.RECONVERGENT B2 ;  /* 0x0000000000027941 */ /* 0x000fea0003800200 */
.L_x_59:
[----:B------:R-:W0:Y:S01]  /*20a0*/  LDC R3, c[0x0][0x3a0] ;  /* 0x0000e800ff037b82 */ /* 0x000e220000000800 */
[----:B------:R-:W-:Y:S01]  /*20b0*/  IADD3 R7, PT, PT, R7, 0x2, RZ ;  /* 0x0000000207077810 */ /* 0x000fe20007ffe0ff */
[----:B0-----:R-:W-:-:S05]  /*20c0*/  IMAD.WIDE R4, R3, 0x4, R4 ;  /* 0x0000000403047825 */ /* 0x001fca00078e0204 */
[----:B------:R1:W-:Y:S02]  /*20d0*/  STG.E desc[UR6][R4.64], R11 ;  /* 0x0000000b04007986 */ /* 0x0003e4000c101906 */
.L_x_52:
[----:B------:R-:W2:Y:S02]  /*20e0*/  LDC R0, c[0x0][0x3a4] ;  /* 0x0000e900ff007b82 */ /* 0x000ea40000000800 */
[----:B--2---:R-:W-:-:S04]  /*20f0*/  LOP3.LUT R0, R0, 0x1, RZ, 0xc0, !PT ;  /* 0x0000000100007812 */ /* 0x004fc800078ec0ff */
[----:B------:R-:W-:-:S13]  /*2100*/  ISETP.NE.U32.AND P0, PT, R0, 0x1, PT ;  /* 0x000000010000780c */ /* 0x000fda0003f05070 */
[----:B------:R-:W-:Y:S05]  /*2110*/  @P0 EXIT ;  /* 0x000000000000094d */ /* 0x000fea0003800000 */
[----:B01----:R-:W0:Y:S01]  /*2120*/  LDC.64 R4, c[0x0][0x380] ;  /* 0x0000e000ff047b82 */ /* 0x003e220000000a00 */
        /* <DEDUP_REMOVED lines=16> */
.L_x_62:
[----:B------:R-:W-:Y:S05]  /*2230*/  BSYNC.RECONVERGENT B2 ;  /* 0x0000000000027941 */ /* 0x000fea0003800200 */
.L_x_61:
        /* <DEDUP_REMOVED lines=17> */
.L_x_64:
[----:B------:R-:W-:Y:S05]  /*2350*/  BSYNC.RECONVERGENT B2 ;  /* 0x0000000000027941 */ /* 0x000fea0003800200 */
.L_x_63:
[----:B------:R-:W0:Y:S01]  /*2360*/  LDC.64 R2, c[0x0][0x398] ;  /* 0x0000e600ff027b82 */ /* 0x000e220000000a00 */
[----:B------:R-:W1:Y:S02]  /*2370*/  LDCU UR4, c[0x0][0x3a0] ;  /* 0x00007400ff0477ac */ /* 0x000e640008000800 */
[----:B-1----:R-:W-:-:S04]  /*2380*/  IMAD R7, R7, UR4, R26 ;  /* 0x0000000407077c24 */ /* 0x002fc8000f8e021a */
[----:B0-----:R-:W-:-:S05]  /*2390*/  IMAD.WIDE R2, R7, 0x4, R2 ;  /* 0x0000000407027825 */ /* 0x001fca00078e0202 */
[----:B------:R-:W-:Y:S01]  /*23a0*/  STG.E desc[UR6][R2.64], R13 ;  /* 0x0000000d02007986 */ /* 0x000fe2000c101906 */
[----:B------:R-:W-:Y:S05]  /*23b0*/  EXIT ;  /* 0x000000000000794d */ /* 0x000fea0003800000 */
        .weak           $__internal_0_$__cuda_sm3x_div_rn_noftz_f32_slowpath
        .type           $__internal_0_$__cuda_sm3x_div_rn_noftz_f32_slowpath,@function
        .size           $__internal_0_$__cuda_sm3x_div_rn_noftz_f32_slowpath,(.L_x_77 - $__internal_0_$__cuda_sm3x_div_rn_noftz_f32_slowpath)
$__internal_0_$__cuda_sm3x_div_rn_noftz_f32_slowpath:
[----:B------:R-:W-:Y:S01]  /*23c0*/  SHF.R.U32.HI R2, RZ, 0x17, R0 ;  /* 0x00000017ff027819 */ /* 0x000fe20000011600 */
[----:B------:R-:W-:Y:S01]  /*23d0*/  BSSY.RECONVERGENT B0, `(.L_x_65) ;  /* 0x0000062000007945 */ /* 0x000fe20003800200 */
[----:B------:R-:W-:Y:S02]  /*23e0*/  SHF.R.U32.HI R30, RZ, 0x17, R3 ;  /* 0x00000017ff1e7819 */ /* 0x000fe40000011603 */
[----:B------:R-:W-:Y:S02]  /*23f0*/  LOP3.LUT R2, R2, 0xff, RZ, 0xc0, !PT ;  /* 0x000000ff02027812 */ /* 0x000fe400078ec0ff */
[----:B------:R-:W-:Y:S02]  /*2400*/  LOP3.LUT R30, R30, 0xff, RZ, 0xc0, !PT ;  /* 0x000000ff1e1e7812 */ /* 0x000fe400078ec0ff */
[----:B------:R-:W-:Y:S02]  /*2410*/  IADD3 R29, PT, PT, R2, -0x1, RZ ;  /* 0xffffffff021d7810 */ /* 0x000fe40007ffe0ff */
[----:B------:R-:W-:-:S02]  /*2420*/  IADD3 R27, PT, PT, R30, -0x1, RZ ;  /* 0xffffffff1e1b7810 */ /* 0x000fc40007ffe0ff */
[----:B------:R-:W-:-:S04]  /*2430*/  ISETP.GT.U32.AND P0, PT, R29, 0xfd, PT ;  /* 0x000000fd1d00780c */ /* 0x000fc80003f04070 */
[----:B------:R-:W-:-:S13]  /*2440*/  ISETP.GT.U32.OR P0, PT, R27, 0xfd, P0 ;  /* 0x000000fd1b00780c */ /* 0x000fda0000704470 */
[----:B------:R-:W-:Y:S01]  /*2450*/  @!P0 MOV R11, RZ ;  /* 0x000000ff000b8202 */ /* 0x000fe20000000f00 */
[----:B------:R-:W-:Y:S06]  /*2460*/  @!P0 BRA `(.L_x_66) ;  /* 0x00000000005c8947 */ /* 0x000fec0003800000 */
[----:B------:R-:W-:Y:S02]  /*2470*/  FSETP.GTU.FTZ.AND P0, PT, |R3|, +INF , PT ;  /* 0x7f8000000300780b */ /* 0x000fe40003f1c200 */
[----:B------:R-:W-:-:S04]  /*2480*/  FSETP.GTU.FTZ.AND P1, PT, |R0|, +INF , PT ;  /* 0x7f8000000000780b */ /* 0x000fc80003f3c200 */
[----:B------:R-:W-:-:S13]  /*2490*/  PLOP3.LUT P0, PT, P0, P1, PT, 0xf8, 0x8f ;  /* 0x00000000008f781c */ /* 0x000fda0000703f70 */
[----:B------:R-:W-:Y:S05]  /*24a0*/  @P0 BRA `(.L_x_67) ;  /* 0x00000004004c0947 */ /* 0x000fea0003800000 */
[----:B------:R-:W-:-:S13]  /*24b0*/  LOP3.LUT P0, RZ, R0, 0x7fffffff, R3, 0xc8, !PT ;  /* 0x7fffffff00ff7812 */ /* 0x000fda000780c803 */
[----:B------:R-:W-:Y:S05]  /*24c0*/  @!P0 BRA `(.L_x_68) ;  /* 0x00000004003c8947 */ /* 0x000fea0003800000 */
[C---:B------:R-:W-:Y:S02]  /*24d0*/  FSETP.NEU.FTZ.AND P3, PT, |R3|.reuse, +INF , PT ;  /* 0x7f8000000300780b */ /* 0x040fe40003f7d200 */
[----:B------:R-:W-:Y:S02]  /*24e0*/  FSETP.NEU.FTZ.AND P1, PT, |R0|, +INF , PT ;  /* 0x7f8000000000780b */ /* 0x000fe40003f3d200 */
[----:B------:R-:W-:-:S11]  /*24f0*/  FSETP.NEU.FTZ.AND P0, PT, |R3|, +INF , PT ;  /* 0x7f8000000300780b */ /* 0x000fd60003f1d200 */
[----:B------:R-:W-:Y:S05]  /*2500*/  @!P1 BRA !P3, `(.L_x_68) ;  /* 0x00000004002c9947 */ /* 0x000fea0005800000 */
[----:B------:R-:W-:-:S04]  /*2510*/  LOP3.LUT P3, RZ, R3, 0x7fffffff, RZ, 0xc0, !PT ;  /* 0x7fffffff03ff7812 */ /* 0x000fc8000786c0ff */
[----:B------:R-:W-:-:S13]  /*2520*/  PLOP3.LUT P1, PT, P1, P3, PT, 0x2f, 0xf2 ;  /* 0x0000000000f2781c */ /* 0x000fda0000f26577 */
[----:B------:R-:W-:Y:S05]  /*2530*/  @P1 BRA `(.L_x_69) ;  /* 0x0000000400181947 */ /* 0x000fea0003800000 */
[----:B------:R-:W-:-:S04]  /*2540*/  LOP3.LUT P1, RZ, R0, 0x7fffffff, RZ, 0xc0, !PT ;  /* 0x7fffffff00ff7812 */ /* 0x000fc8000782c0ff */
[----:B------:R-:W-:-:S13]  /*2550*/  PLOP3.LUT P0, PT, P0, P1, PT, 0x2f, 0xf2 ;  /* 0x0000000000f2781c */ /* 0x000fda0000702577 */
[----:B------:R-:W-:Y:S05]  /*2560*/  @P0 BRA `(.L_x_70) ;  /* 0x0000000400000947 */ /* 0x000fea0003800000 */
[----:B------:R-:W-:Y:S02]  /*2570*/  ISETP.GE.AND P0, PT, R27, RZ, PT ;  /* 0x000000ff1b00720c */ /* 0x000fe40003f06270 */
[----:B------:R-:W-:-:S11]  /*2580*/  ISETP.GE.AND P1, PT, R29, RZ, PT ;  /* 0x000000ff1d00720c */ /* 0x000fd60003f26270 */
[----:B------:R-:W-:Y:S01]  /*2590*/  @P0 MOV R11, RZ ;  /* 0x000000ff000b0202 */ /* 0x000fe20000000f00 */
[----:B------:R-:W-:Y:S01]  /*25a0*/  @!P0 FFMA R3, R3, 1.84467440737095516160e+19, RZ ;  /* 0x5f80000003038823 */ /* 0x000fe200000000ff */
[----:B------:R-:W-:Y:S01]  /*25b0*/  @!P0 MOV R11, 0xffffffc0 ;  /* 0xffffffc0000b8802 */ /* 0x000fe20000000f00 */
[----:B------:R-:W-:-:S03]  /*25c0*/  @!P1 FFMA R0, R0, 1.84467440737095516160e+19, RZ ;  /* 0x5f80000000009823 */ /* 0x000fc600000000ff */
[----:B------:R-:W-:-:S07]  /*25d0*/  @!P1 IADD3 R11, PT, PT, R11, 0x40, RZ ;  /* 0x000000400b0b9810 */ /* 0x000fce0007ffe0ff */
.L_x_66:
[----:B------:R-:W-:Y:S01]  /*25e0*/  LEA R31, R2, 0xc0800000, 0x17 ;  /* 0xc0800000021f7811 */ /* 0x000fe200078eb8ff */
[----:B------:R-:W-:Y:S01]  /*25f0*/  BSSY.RECONVERGENT B1, `(.L_x_71) ;  /* 0x0000036000017945 */ /* 0x000fe20003800200 */
[----:B------:R-:W-:Y:S02]  /*2600*/  IADD3 R30, PT, PT, R30, -0x7f, RZ ;  /* 0xffffff811e1e7810 */ /* 0x000fe40007ffe0ff */
[----:B------:R-:W-:-:S03]  /*2610*/  IADD3 R31, PT, PT, -R31, R0, RZ ;  /* 0x000000001f1f7210 */ /* 0x000fc60007ffe1ff */
[C---:B------:R-:W-:Y:S01]  /*2620*/  IMAD R0, R30.reuse, -0x800000, R3 ;  /* 0xff8000001e007824 */ /* 0x040fe200078e0203 */
[----:B------:R-:W0:Y:S01]  /*2630*/  MUFU.RCP R32, R31 ;  /* 0x0000001f00207308 */ /* 0x000e220000001000 */
[----:B------:R-:W-:Y:S01]  /*2640*/  FADD.FTZ R27, -R31, -RZ ;  /* 0x800000ff1f1b7221 */ /* 0x000fe20000010100 */
[----:B------:R-:W-:-:S04]  /*2650*/  IADD3 R30, PT, PT, R30, 0x7f, -R2 ;  /* 0x0000007f1e1e7810 */ /* 0x000fc80007ffe802 */
[----:B------:R-:W-:Y:S01]  /*2660*/  IADD3 R11, PT, PT, R30, R11, RZ ;  /* 0x0000000b1e0b7210 */ /* 0x000fe20007ffe0ff */
[----:B0-----:R-:W-:-:S04]  /*2670*/  FFMA R29, R32, R27, 1 ;  /* 0x3f800000201d7423 */ /* 0x001fc8000000001b */
[----:B------:R-:W-:-:S04]  /*2680*/  FFMA R29, R32, R29, R32 ;  /* 0x0000001d201d7223 */ /* 0x000fc80000000020 */
[----:B------:R-:W-:-:S04]  /*2690*/  FFMA R32, R0, R29, RZ ;  /* 0x0000001d00207223 */ /* 0x000fc800000000ff */
[----:B------:R-:W-:-:S04]  /*26a0*/  FFMA R3, R27, R32, R0 ;  /* 0x000000201b037223 */ /* 0x000fc80000000000 */
[----:B------:R-:W-:-:S04]  /*26b0*/  FFMA R32, R29, R3, R32 ;  /* 0x000000031d207223 */ /* 0x000fc80000000020 */
[----:B------:R-:W-:-:S04]  /*26c0*/  FFMA R27, R27, R32, R0 ;  /* 0x000000201b1b7223 */ /* 0x000fc80000000000 */
[----:B------:R-:W-:-:S05]  /*26d0*/  FFMA R0, R29, R27, R32 ;  /* 0x0000001b1d007223 */ /* 0x000fca0000000020 */
[----:B------:R-:W-:-:S04]  /*26e0*/  SHF.R.U32.HI R2, RZ, 0x17, R0 ;  /* 0x00000017ff027819 */ /* 0x000fc80000011600 */
[----:B------:R-:W-:-:S04]  /*26f0*/  LOP3.LUT R2, R2, 0xff, RZ, 0xc0, !PT ;  /* 0x000000ff02027812 */ /* 0x000fc800078ec0ff */
[----:B------:R-:W-:-:S04]  /*2700*/  IADD3 R2, PT, PT, R2, R11, RZ ;  /* 0x0000000b02027210 */ /* 0x000fc80007ffe0ff */
[----:B------:R-:W-:-:S04]  /*2710*/  IADD3 R3, PT, PT, R2, -0x1, RZ ;  /* 0xffffffff02037810 */ /* 0x000fc80007ffe0ff */
[----:B------:R-:W-:-:S13]  /*2720*/  ISETP.GE.U32.AND P0, PT, R3, 0xfe, PT ;  /* 0x000000fe0300780c */ /* 0x000fda0003f06070 */
[----:B------:R-:W-:Y:S05]  /*2730*/  @!P0 BRA `(.L_x_72) ;  /* 0x0000000000808947 */ /* 0x000fea0003800000 */
[----:B------:R-:W-:-:S13]  /*2740*/  ISETP.GT.AND P0, PT, R2, 0xfe, PT ;  /* 0x000000fe0200780c */ /* 0x000fda0003f04270 */
[----:B------:R-:W-:Y:S05]  /*2750*/  @P0 BRA `(.L_x_73) ;  /* 0x00000000006c0947 */ /* 0x000fea0003800000 */
[----:B------:R-:W-:-:S13]  /*2760*/  ISETP.GE.AND P0, PT, R2, 0x1, PT ;  /* 0x000000010200780c */ /* 0x000fda0003f06270 */
[----:B------:R-:W-:Y:S05]  /*2770*/  @P0 BRA `(.L_x_74) ;  /* 0x0000000000740947 */ /* 0x000fea0003800000 */
[----:B------:R-:W-:Y:S02]  /*2780*/  ISETP.GE.AND P0, PT, R2, -0x18, PT ;  /* 0xffffffe80200780c */ /* 0x000fe40003f06270 */
[----:B------:R-:W-:-:S11]  /*2790*/  LOP3.LUT R0, R0, 0x80000000, RZ, 0xc0, !PT ;  /* 0x8000000000007812 */ /* 0x000fd600078ec0ff */
[----:B------:R-:W-:Y:S05]  /*27a0*/  @!P0 BRA `(.L_x_74) ;  /* 0x0000000000688947 */ /* 0x000fea0003800000 */
[CCC-:B------:R-:W-:Y:S01]  /*27b0*/  FFMA.RZ R3, R29.reuse, R27.reuse, R32.reuse ;  /* 0x0000001b1d037223 */ /* 0x1c0fe2000000c020 */
[CCC-:B------:R-:W-:Y:S01]  /*27c0*/  FFMA.RP R11, R29.reuse, R27.reuse, R32.reuse ;  /* 0x0000001b1d0b7223 */ /* 0x1c0fe20000008020 */
[----:B------:R-:W-:Y:S01]  /*27d0*/  FFMA.RM R32, R29, R27, R32 ;  /* 0x0000001b1d207223 */ /* 0x000fe20000004020 */
[C---:B------:R-:W-:Y:S02]  /*27e0*/  IADD3 R27, PT, PT, R2.reuse, 0x20, RZ ;  /* 0x00000020021b7810 */ /* 0x040fe40007ffe0ff */
[----:B------:R-:W-:Y:S02]  /*27f0*/  LOP3.LUT R3, R3, 0x7fffff, RZ, 0xc0, !PT ;  /* 0x007fffff03037812 */ /* 0x000fe400078ec0ff */
[C---:B------:R-:W-:Y:S02]  /*2800*/  ISETP.NE.AND P3, PT, R2.reuse, RZ, PT ;  /* 0x000000ff0200720c */ /* 0x040fe40003f65270 */
[----:B------:R-:W-:Y:S02]  /*2810*/  LOP3.LUT R30, R3, 0x800000, RZ, 0xfc, !PT ;  /* 0x00800000031e7812 */ /* 0x000fe400078efcff */
[----:B------:R-:W-:-:S02]  /*2820*/  ISETP.NE.AND P1, PT, R2, RZ, PT ;  /* 0x000000ff0200720c */ /* 0x000fc40003f25270 */
[----:B------:R-:W-:Y:S02]  /*2830*/  IADD3 R2, PT, PT, -R2, RZ, RZ ;  /* 0x000000ff02027210 */ /* 0x000fe40007ffe1ff */
[----:B------:R-:W-:Y:S02]  /*2840*/  SHF.L.U32 R27, R30, R27, RZ ;  /* 0x0000001b1e1b7219 */ /* 0x000fe400000006ff */
[----:B------:R-:W-:Y:S02]  /*2850*/  FSETP.NEU.FTZ.AND P0, PT, R11, R32, PT ;  /* 0x000000200b00720b */ /* 0x000fe40003f1d000 */
[----:B------:R-:W-:Y:S02]  /*2860*/  SEL R11, R2, RZ, P3 ;  /* 0x000000ff020b7207 */ /* 0x000fe40001800000 */
[----:B------:R-:W-:Y:S02]  /*2870*/  ISETP.NE.AND P1, PT, R27, RZ, P1 ;  /* 0x000000ff1b00720c */ /* 0x000fe40000f25270 */
[----:B------:R-:W-:-:S02]  /*2880*/  SHF.R.U32.HI R11, RZ, R11, R30 ;  /* 0x0000000bff0b7219 */ /* 0x000fc4000001161e */
[----:B------:R-:W-:Y:S02]  /*2890*/  PLOP3.LUT P0, PT, P0, P1, PT, 0xf8, 0x8f ;  /* 0x00000000008f781c */ /* 0x000fe40000703f70 */
[----:B------:R-:W-:Y:S02]  /*28a0*/  SHF.R.U32.HI R3, RZ, 0x1, R11 ;  /* 0x00000001ff037819 */ /* 0x000fe4000001160b */
[----:B------:R-:W-:-:S04]  /*28b0*/  SEL R2, RZ, 0x1, !P0 ;  /* 0x00000001ff027807 */ /* 0x000fc80004000000 */
[----:B------:R-:W-:-:S04]  /*28c0*/  LOP3.LUT R2, R2, 0x1, R3, 0xf8, !PT ;  /* 0x0000000102027812 */ /* 0x000fc800078ef803 */
[----:B------:R-:W-:-:S04]  /*28d0*/  LOP3.LUT R2, R2, R11, RZ, 0xc0, !PT ;  /* 0x0000000b02027212 */ /* 0x000fc800078ec0ff */
[----:B------:R-:W-:-:S04]  /*28e0*/  IADD3 R3, PT, PT, R3, R2, RZ ;  /* 0x0000000203037210 */ /* 0x000fc80007ffe0ff */
[----:B------:R-:W-:Y:S01]  /*28f0*/  LOP3.LUT R0, R3, R0, RZ, 0xfc, !PT ;  /* 0x0000000003007212 */ /* 0x000fe200078efcff */
[----:B------:R-:W-:Y:S06]  /*2900*/  BRA `(.L_x_74) ;  /* 0x0000000000107947 */ /* 0x000fec0003800000 */
.L_x_73:
[----:B------:R-:W-:-:S04]  /*2910*/  LOP3.LUT R0, R0, 0x80000000, RZ, 0xc0, !PT ;  /* 0x8000000000007812 */ /* 0x000fc800078ec0ff */
[----:B------:R-:W-:Y:S01]  /*2920*/  LOP3.LUT R0, R0, 0x7f800000, RZ, 0xfc, !PT ;  /* 0x7f80000000007812 */ /* 0x000fe200078efcff */
[----:B------:R-:W-:Y:S06]  /*2930*/  BRA `(.L_x_74) ;  /* 0x0000000000047947 */ /* 0x000fec0003800000 */
.L_x_72:
[----:B------:R-:W-:-:S07]  /*2940*/  LEA R0, R11, R0, 0x17 ;  /* 0x000000000b007211 */ /* 0x000fce00078eb8ff */
.L_x_74:
[----:B------:R-:W-:Y:S05]  /*2950*/  BSYNC.RECONVERGENT B1 ;  /* 0x0000000000017941 */ /* 0x000fea0003800200 */
.L_x_71:
[----:B------:R-:W-:Y:S05]  /*2960*/  BRA `(.L_x_75) ;  /* 0x0000000000207947 */ /* 0x000fea0003800000 */
.L_x_70:
[----:B------:R-:W-:-:S04]  /*2970*/  LOP3.LUT R0, R0, 0x80000000, R3, 0x48, !PT ;  /* 0x8000000000007812 */ /* 0x000fc800078e4803 */
[----:B------:R-:W-:Y:S01]  /*2980*/  LOP3.LUT R0, R0, 0x7f800000, RZ, 0xfc, !PT ;  /* 0x7f80000000007812 */ /* 0x000fe200078efcff */
[----:B------:R-:W-:Y:S06]  /*2990*/  BRA `(.L_x_75) ;  /* 0x0000000000147947 */ /* 0x000fec0003800000 */
.L_x_69:
[----:B------:R-:W-:Y:S01]  /*29a0*/  LOP3.LUT R0, R0, 0x80000000, R3, 0x48, !PT ;  /* 0x8000000000007812 */ /* 0x000fe200078e4803 */
[----:B------:R-:W-:Y:S06]  /*29b0*/  BRA `(.L_x_75) ;  /* 0x00000000000c7947 */ /* 0x000fec0003800000 */
.L_x_68:
[----:B------:R-:W0:Y:S01]  /*29c0*/  MUFU.RSQ R0, -QNAN ;  /* 0xffc0000000007908 */ /* 0x000e220000001400 */
[----:B------:R-:W-:Y:S05]  /*29d0*/  BRA `(.L_x_75) ;  /* 0x0000000000047947 */ /* 0x000fea0003800000 */
.L_x_67:
[----:B------:R-:W-:-:S07]  /*29e0*/  FADD.FTZ R0, R3, R0 ;  /* 0x0000000003007221 */ /* 0x000fce0000010000 */
.L_x_75:
[----:B------:R-:W-:Y:S05]  /*29f0*/  BSYNC.RECONVERGENT B0 ;  /* 0x0000000000007941 */ /* 0x000fea0003800200 */
.L_x_65:
[----:B------:R-:W-:-:S04]  /*2a00*/  HFMA2 R29, -RZ, RZ, 0, 0 ;  /* 0x00000000ff1d7431 */ /* 0x000fc800000001ff */
[----:B0-----:R-:W-:Y:S05]  /*2a10*/  RET.REL.NODEC R28 `(_Z11normalize_TPfS_S_S_ii) ;  /* 0xffffffd41c787950 */ /* 0x001fea0003c3ffff */
.L_x_76:
        /* <DEDUP_REMOVED lines=14> */
.L_x_77:


//--------------------- .nv.shared.reserved.0     --------------------------
	.section	.nv.shared.reserved.0,"aw",@nobits
	.weak		__nv_reservedSMEM_offset_0_alias
	.size		__nv_reservedSMEM_offset_0_alias, 0, 64
	.other		__nv_reservedSMEM_offset_0_alias,@"STO_CUDA_RESERVED_SHARED STV_DEFAULT"
__nv_reservedSMEM_offset_0_alias:
	.zero		0
	.zero		64


//--------------------- .nv.constant0._Z18vectorManipulationPfS_S_S_i --------------------------
	.section	.nv.constant0._Z18vectorManipulationPfS_S_S_i,"a",@progbits
	.sectionflags	@""
	.align	4
.nv.constant0._Z18vectorManipulationPfS_S_S_i:
	.zero		932


//--------------------- .nv.constant0._Z11normalize_TPfS_S_S_ii --------------------------
	.section	.nv.constant0._Z11normalize_TPfS_S_S_ii,"a",@progbits
	.sectionflags	@""
	.align	4
.nv.constant0._Z11normalize_TPfS_S_S_ii:
	.zero		936


//--------------------- SYMBOLS --------------------------

	.type		.nv.reservedSmem.offset0,@object
	.size		.nv.reservedSmem.offset0,0x4
